	.headerflags	@"EF_CUDA_TEXMODE_UNIFIED EF_CUDA_64BIT_ADDRESS EF_CUDA_ACCELERATORS EF_CUDA_SM90 EF_CUDA_VIRTUAL_SM(EF_CUDA_SM90)"
	.elftype	@"ET_EXEC"


//--------------------- .nv.info                  --------------------------
	.section	.nv.info,"",@"SHT_CUDA_INFO"
	.align	4


	//----- nvinfo : EIATTR_REGCOUNT
	.align		4
        /*0000*/ 	.byte	0x04, 0x2f
        /*0002*/ 	.short	(.L_3 - .L_2)
	.align		4
.L_2:
        /*0004*/ 	.word	index@(triton_poi_fused__native_batch_norm_legit_no_training_add_mul_softplus_tanh_32)
        /*0008*/ 	.word	0x00000011


	//----- nvinfo : EIATTR_MIN_STACK_SIZE
	.align		4
.L_3:
        /*000c*/ 	.byte	0x04, 0x12
        /*000e*/ 	.short	(.L_5 - .L_4)
	.align		4
.L_4:
        /*0010*/ 	.word	index@(triton_poi_fused__native_batch_norm_legit_no_training_add_mul_softplus_tanh_32)
        /*0014*/ 	.word	0x00000000


	//----- nvinfo : EIATTR_FRAME_SIZE
	.align		4
.L_5:
        /*0018*/ 	.byte	0x04, 0x11
        /*001a*/ 	.short	(.L_7 - .L_6)
	.align		4
.L_6:
        /*001c*/ 	.word	index@(triton_poi_fused__native_batch_norm_legit_no_training_add_mul_softplus_tanh_32)
        /*0020*/ 	.word	0x00000000


	//----- nvinfo : EIATTR_MIN_STACK_SIZE
	.align		4
.L_7:
        /*0024*/ 	.byte	0x04, 0x12
        /*0026*/ 	.short	(.L_9 - .L_8)
	.align		4
.L_8:
        /*0028*/ 	.word	index@(triton_poi_fused__native_batch_norm_legit_no_training_add_mul_softplus_tanh_32)
        /*002c*/ 	.word	0x00000000
.L_9:


//--------------------- .nv.info.triton_poi_fused__native_batch_norm_legit_no_training_add_mul_softplus_tanh_32 --------------------------
	.section	.nv.info.triton_poi_fused__native_batch_norm_legit_no_training_add_mul_softplus_tanh_32,"",@"SHT_CUDA_INFO"
	.sectionflags	@""
	.align	4


	//----- nvinfo : EIATTR_CUDA_API_VERSION
	.align		4
        /*0000*/ 	.byte	0x04, 0x37
        /*0002*/ 	.short	(.L_11 - .L_10)
.L_10:
        /*0004*/ 	.word	0x0000007c


	//----- nvinfo : EIATTR_KPARAM_INFO
	.align		4
.L_11:
        /*0008*/ 	.byte	0x04, 0x17
        /*000a*/ 	.short	(.L_13 - .L_12)
.L_12:
        /*000c*/ 	.word	0x00000000
        /*0010*/ 	.short	0x0007
        /*0012*/ 	.short	0x0038
        /*0014*/ 	.byte	0x00, 0xf0, 0x11, 0x00


	//----- nvinfo : EIATTR_KPARAM_INFO
	.align		4
.L_13:
        /*0018*/ 	.byte	0x04, 0x17
        /*001a*/ 	.short	(.L_15 - .L_14)
.L_14:
        /*001c*/ 	.word	0x00000000
        /*0020*/ 	.short	0x0006
        /*0022*/ 	.short	0x0030
        /*0024*/ 	.byte	0x00, 0xf4, 0x21, 0x00


	//----- nvinfo : EIATTR_KPARAM_INFO
	.align		4
.L_15:
        /*0028*/ 	.byte	0x04, 0x17
        /*002a*/ 	.short	(.L_17 - .L_16)
.L_16:
        /*002c*/ 	.word	0x00000000
        /*0030*/ 	.short	0x0005
        /*0032*/ 	.short	0x0028
        /*0034*/ 	.byte	0x00, 0xf4, 0x21, 0x00


	//----- nvinfo : EIATTR_KPARAM_INFO
	.align		4
.L_17:
        /*0038*/ 	.byte	0x04, 0x17
        /*003a*/ 	.short	(.L_19 - .L_18)
.L_18:
        /*003c*/ 	.word	0x00000000
        /*0040*/ 	.short	0x0004
        /*0042*/ 	.short	0x0020
        /*0044*/ 	.byte	0x00, 0xf4, 0x21, 0x00


	//----- nvinfo : EIATTR_KPARAM_INFO
	.align		4
.L_19:
        /*0048*/ 	.byte	0x04, 0x17
        /*004a*/ 	.short	(.L_21 - .L_20)
.L_20:
        /*004c*/ 	.word	0x00000000
        /*0050*/ 	.short	0x0003
        /*0052*/ 	.short	0x0018
        /*0054*/ 	.byte	0x00, 0xf4, 0x21, 0x00


	//----- nvinfo : EIATTR_KPARAM_INFO
	.align		4
.L_21:
        /*0058*/ 	.byte	0x04, 0x17
        /*005a*/ 	.short	(.L_23 - .L_22)
.L_22:
        /*005c*/ 	.word	0x00000000
        /*0060*/ 	.short	0x0002
        /*0062*/ 	.short	0x0010
        /*0064*/ 	.byte	0x00, 0xf4, 0x21, 0x00


	//----- nvinfo : EIATTR_KPARAM_INFO
	.align		4
.L_23:
        /*0068*/ 	.byte	0x04, 0x17
        /*006a*/ 	.short	(.L_25 - .L_24)
.L_24:
        /*006c*/ 	.word	0x00000000
        /*0070*/ 	.short	0x0001
        /*0072*/ 	.short	0x0008
        /*0074*/ 	.byte	0x00, 0xf4, 0x21, 0x00


	//----- nvinfo : EIATTR_KPARAM_INFO
	.align		4
.L_25:
        /*0078*/ 	.byte	0x04, 0x17
        /*007a*/ 	.short	(.L_27 - .L_26)
.L_26:
        /*007c*/ 	.word	0x00000000
        /*0080*/ 	.short	0x0000
        /*0082*/ 	.short	0x0000
        /*0084*/ 	.byte	0x00, 0xf4, 0x21, 0x00


	//----- nvinfo : EIATTR_SPARSE_MMA_MASK
	.align		4
.L_27:
        /*0088*/ 	.byte	0x03, 0x50
        /*008a*/ 	.short	0x0000


	//----- nvinfo : EIATTR_MAXREG_COUNT
	.align		4
        /*008c*/ 	.byte	0x03, 0x1b
        /*008e*/ 	.short	0x00ff


	//----- nvinfo : EIATTR_EXIT_INSTR_OFFSETS
	.align		4
        /*0090*/ 	.byte	0x04, 0x1c
        /*0092*/ 	.short	(.L_29 - .L_28)


	//   ....[0]....
.L_28:
        /*0094*/ 	.word	0x000006c0


	//----- nvinfo : EIATTR_REQNTID
	.align		4
.L_29:
        /*0098*/ 	.byte	0x04, 0x10
        /*009a*/ 	.short	(.L_31 - .L_30)
.L_30:
        /*009c*/ 	.word	0x00000080
        /*00a0*/ 	.word	0x00000001
        /*00a4*/ 	.word	0x00000001


	//----- nvinfo : EIATTR_CRS_STACK_SIZE
	.align		4
.L_31:
        /*00a8*/ 	.byte	0x04, 0x1e
        /*00aa*/ 	.short	(.L_33 - .L_32)
.L_32:
        /*00ac*/ 	.word	0x00000000


	//----- nvinfo : EIATTR_CBANK_PARAM_SIZE
	.align		4
.L_33:
        /*00b0*/ 	.byte	0x03, 0x19
        /*00b2*/ 	.short	0x003c


	//----- nvinfo : EIATTR_PARAM_CBANK
	.align		4
        /*00b4*/ 	.byte	0x04, 0x0a
        /*00b6*/ 	.short	(.L_35 - .L_34)
	.align		4
.L_34:
        /*00b8*/ 	.word	index@(.nv.constant0.triton_poi_fused__native_batch_norm_legit_no_training_add_mul_softplus_tanh_32)
        /*00bc*/ 	.short	0x0210
        /*00be*/ 	.short	0x003c


	//----- nvinfo : EIATTR_SW_WAR
	.align		4
.L_35:
        /*00c0*/ 	.byte	0x04, 0x36
        /*00c2*/ 	.short	(.L_37 - .L_36)
.L_36:
        /*00c4*/ 	.word	0x00000008
.L_37:


//--------------------- .nv.callgraph             --------------------------
	.section	.nv.callgraph,"",@"SHT_CUDA_CALLGRAPH"
	.align	4
	.sectionentsize	8
	.align		4
        /*0000*/ 	.word	0x00000000
	.align		4
        /*0004*/ 	.word	0xffffffff
	.align		4
        /*0008*/ 	.word	0x00000000
	.align		4
        /*000c*/ 	.word	0xfffffffe
	.align		4
        /*0010*/ 	.word	0x00000000
	.align		4
        /*0014*/ 	.word	0xfffffffd
	.align		4
        /*0018*/ 	.word	0x00000000
	.align		4
        /*001c*/ 	.word	0xfffffffc


//--------------------- .nv.constant4             --------------------------
	.section	.nv.constant4,"a",@progbits
	.align	8
	.align		8
.nv.constant4:
        /*0000*/ 	.dword	_$_str
	.align		8
        /*0008*/ 	.dword	_$_str_$_2


//--------------------- .text.triton_poi_fused__native_batch_norm_legit_no_training_add_mul_softplus_tanh_32 --------------------------
	.section	.text.triton_poi_fused__native_batch_norm_legit_no_training_add_mul_softplus_tanh_32,"ax",@progbits
	.align	128
        .global         triton_poi_fused__native_batch_norm_legit_no_training_add_mul_softplus_tanh_32
        .type           triton_poi_fused__native_batch_norm_legit_no_training_add_mul_softplus_tanh_32,@function
        .size           triton_poi_fused__native_batch_norm_legit_no_training_add_mul_softplus_tanh_32,(.L_x_6 - triton_poi_fused__native_batch_norm_legit_no_training_add_mul_softplus_tanh_32)
        .other          triton_poi_fused__native_batch_norm_legit_no_training_add_mul_softplus_tanh_32,@"STO_CUDA_ENTRY STV_DEFAULT"
triton_poi_fused__native_batch_norm_legit_no_training_add_mul_softplus_tanh_32:
.text.triton_poi_fused__native_batch_norm_legit_no_training_add_mul_softplus_tanh_32:
[----:B------:R-:W0:Y:S01]  /*0000*/  LDC R1, c[0x0][0x28] ;  /* 0x00000a00ff017b82 */ /* 0x000e220000000800 */
[----:B------:R-:W1:Y:S07]  /*0010*/  S2R R2, SR_TID.X ;  /* 0x0000000000027919 */ /* 0x000e6e0000002100 */
[----:B------:R-:W2:Y:S01]  /*0020*/  LDC.64 R8, c[0x0][0x228] ;  /* 0x00008a00ff087b82 */ /* 0x000ea20000000a00 */
[----:B------:R-:W-:Y:S01]  /*0030*/  ULDC.64 UR4, c[0x0][0x208] ;  /* 0x0000820000047ab9 */ /* 0x000fe20000000a00 */
[----:B------:R-:W3:Y:S06]  /*0040*/  S2R R3, SR_CTAID.X ;  /* 0x0000000000037919 */ /* 0x000eec0000002500 */
[----:B------:R-:W4:Y:S08]  /*0050*/  LDC.64 R4, c[0x0][0x218] ;  /* 0x00008600ff047b82 */ /* 0x000f300000000a00 */
[----:B------:R-:W5:Y:S08]  /*0060*/  LDC.64 R6, c[0x0][0x220] ;  /* 0x00008800ff067b82 */ /* 0x000f700000000a00 */
[----:B------:R-:W5:Y:S01]  /*0070*/  LDC.64 R10, c[0x0][0x230] ;  /* 0x00008c00ff0a7b82 */ /* 0x000f620000000a00 */
[----:B-1----:R-:W-:-:S07]  /*0080*/  LOP3.LUT R2, R2, 0x7f, RZ, 0xc0, !PT ;  /* 0x0000007f02027812 */ /* 0x002fce00078ec0ff */
[----:B------:R-:W1:Y:S01]  /*0090*/  LDC.64 R12, c[0x0][0x238] ;  /* 0x00008e00ff0c7b82 */ /* 0x000e620000000a00 */
[----:B---3--:R-:W-:Y:S02]  /*00a0*/  SHF.R.S32.HI R0, RZ, 0x18, R3 ;  /* 0x00000018ff007819 */ /* 0x008fe40000011403 */
[----:B------:R-:W-:Y:S02]  /*00b0*/  LEA R2, R3, R2, 0x7 ;  /* 0x0000000203027211 */ /* 0x000fe400078e38ff */
[----:B------:R-:W-:-:S04]  /*00c0*/  SGXT R3, R0, 0x1 ;  /* 0x000000010003781a */ /* 0x000fc80000000200 */
[----:B------:R-:W-:-:S04]  /*00d0*/  LEA.HI R3, R3, R2, RZ, 0x8 ;  /* 0x0000000203037211 */ /* 0x000fc800078f40ff */
[----:B------:R-:W-:-:S04]  /*00e0*/  LOP3.LUT R3, R3, 0xffffff00, RZ, 0xc0, !PT ;  /* 0xffffff0003037812 */ /* 0x000fc800078ec0ff */
[----:B------:R-:W-:-:S05]  /*00f0*/  IADD3 R3, R2, -R3, RZ ;  /* 0x8000000302037210 */ /* 0x000fca0007ffe0ff */
[----:B--2---:R-:W-:-:S05]  /*0100*/  IMAD.WIDE R8, R3, 0x4, R8 ;  /* 0x0000000403087825 */ /* 0x004fca00078e0208 */
[----:B------:R2:W3:Y:S01]  /*0110*/  LDG.E.EL R0, desc[UR4][R8.64] ;  /* 0x0000000408007981 */ /* 0x0004e2000c2e1900 */
[----:B----4-:R-:W-:-:S04]  /*0120*/  IMAD.WIDE R4, R2, 0x4, R4 ;  /* 0x0000000402047825 */ /* 0x010fc800078e0204 */
[C---:B0----5:R-:W-:Y:S02]  /*0130*/  IMAD.WIDE R6, R3.reuse, 0x4, R6 ;  /* 0x0000000403067825 */ /* 0x061fe400078e0206 */
[----:B------:R-:W4:Y:S02]  /*0140*/  LDG.E R4, desc[UR4][R4.64] ;  /* 0x0000000404047981 */ /* 0x000f24000c1e1900 */
[C---:B------:R-:W-:Y:S01]  /*0150*/  IMAD.WIDE R10, R3.reuse, 0x4, R10 ;  /* 0x00000004030a7825 */ /* 0x040fe200078e020a */
[----:B--2---:R-:W0:Y:S01]  /*0160*/  LDC.64 R8, c[0x0][0x240] ;  /* 0x00009000ff087b82 */ /* 0x004e220000000a00 */
[----:B------:R-:W4:Y:S02]  /*0170*/  LDG.E.EL R7, desc[UR4][R6.64] ;  /* 0x0000000406077981 */ /* 0x000f24000c2e1900 */
[----:B-1----:R-:W-:Y:S02]  /*0180*/  IMAD.WIDE R12, R3, 0x4, R12 ;  /* 0x00000004030c7825 */ /* 0x002fe400078e020c */
[----:B------:R1:W2:Y:S04]  /*0190*/  LDG.E.EL R10, desc[UR4][R10.64] ;  /* 0x000000040a0a7981 */ /* 0x0002a8000c2e1900 */
[----:B------:R-:W2:Y:S01]  /*01a0*/  LDG.E.EL R13, desc[UR4][R12.64] ;  /* 0x000000040c0d7981 */ /* 0x000ea2000c2e1900 */
[----:B-1----:R-:W-:Y:S01]  /*01b0*/  HFMA2.MMA R11, -RZ, RZ, 1.625, 0 ;  /* 0x3e800000ff0b7435 */ /* 0x002fe200000001ff */
[----:B0-----:R-:W-:-:S05]  /*01c0*/  IMAD.WIDE R8, R2, 0x4, R8 ;  /* 0x0000000402087825 */ /* 0x001fca00078e0208 */
[----:B------:R0:W5:Y:S01]  /*01d0*/  LDG.E R3, desc[UR4][R8.64] ;  /* 0x0000000408037981 */ /* 0x000162000c1e1900 */
[----:B------:R-:W-:Y:S01]  /*01e0*/  BSSY B0, `(.L_x_0) ;  /* 0x0000030000007945 */ /* 0x000fe20003800000 */
[----:B---3--:R-:W-:-:S04]  /*01f0*/  FADD R0, R0, 9.9999997473787516356e-06 ;  /* 0x3727c5ac00007421 */ /* 0x008fc80000000000 */
[----:B------:R-:W1:Y:S01]  /*0200*/  MUFU.SQRT R14, R0 ;  /* 0x00000000000e7308 */ /* 0x000e620000002000 */
[----:B----4-:R-:W-:Y:S01]  /*0210*/  FADD R4, R4, -R7 ;  /* 0x8000000704047221 */ /* 0x010fe20000000000 */
[C---:B-1----:R-:W-:Y:S02]  /*0220*/  FSETP.GT.AND P0, PT, R14.reuse, 8.50705917302346158658e+37, PT ;  /* 0x7e8000000e00780b */ /* 0x042fe40003f04000 */
[----:B------:R-:W-:Y:S02]  /*0230*/  FSETP.GEU.AND P1, PT, R14, 1.175494350822287508e-38, PT ;  /* 0x008000000e00780b */ /* 0x000fe40003f2e000 */
[----:B------:R-:W-:-:S09]  /*0240*/  FSEL R5, R11, 1, P0 ;  /* 0x3f8000000b057808 */ /* 0x000fd20000000000 */
[----:B------:R-:W-:Y:S02]  /*0250*/  @P0 FMUL R14, R14, 0.25 ;  /* 0x3e8000000e0e0820 */ /* 0x000fe40000400000 */
[----:B------:R-:W-:Y:S02]  /*0260*/  @!P1 FMUL R5, R5, 16777216 ;  /* 0x4b80000005059820 */ /* 0x000fe40000400000 */
[----:B------:R-:W-:-:S06]  /*0270*/  @!P1 FMUL R14, R14, 16777216 ;  /* 0x4b8000000e0e9820 */ /* 0x000fcc0000400000 */
[----:B------:R-:W1:Y:S02]  /*0280*/  MUFU.RCP R14, R14 ;  /* 0x0000000e000e7308 */ /* 0x000e640000001000 */
[----:B-1----:R-:W-:-:S04]  /*0290*/  FMUL R5, R14, R5 ;  /* 0x000000050e057220 */ /* 0x002fc80000400000 */
[----:B------:R-:W-:-:S04]  /*02a0*/  FMUL R4, R4, R5 ;  /* 0x0000000504047220 */ /* 0x000fc80000400000 */
[----:B--2---:R-:W-:Y:S01]  /*02b0*/  FFMA R4, R10, R4, R13 ;  /* 0x000000040a047223 */ /* 0x004fe2000000000d */
[----:B------:R-:W-:-:S03]  /*02c0*/  MOV R10, 0x3d39bf78 ;  /* 0x3d39bf78000a7802 */ /* 0x000fc60000000f00 */
[----:B------:R-:W-:-:S05]  /*02d0*/  FMUL R0, R4, 1.4426950216293334961 ;  /* 0x3fb8aa3b04007820 */ /* 0x000fca0000400000 */
[----:B------:R-:W-:-:S13]  /*02e0*/  FSETP.GEU.AND P0, PT, R0, -126, PT ;  /* 0xc2fc00000000780b */ /* 0x000fda0003f0e000 */
[----:B------:R-:W-:-:S04]  /*02f0*/  @!P0 FMUL R0, R0, 0.5 ;  /* 0x3f00000000008820 */ /* 0x000fc80000400000 */
[----:B------:R-:W1:Y:S02]  /*0300*/  MUFU.EX2 R5, R0 ;  /* 0x0000000000057308 */ /* 0x000e640000000800 */
[----:B-1----:R-:W-:Y:S01]  /*0310*/  @!P0 FMUL R5, R5, R5 ;  /* 0x0000000505058220 */ /* 0x002fe20000400000 */
[----:B------:R-:W-:-:S03]  /*0320*/  FSETP.GT.AND P0, PT, R4, 20, PT ;  /* 0x41a000000400780b */ /* 0x000fc60003f04000 */
[C---:B------:R-:W-:Y:S01]  /*0330*/  FADD.FTZ.RZ R6, R5.reuse, 1 ;  /* 0x3f80000005067421 */ /* 0x040fe2000001c000 */
[----:B------:R-:W-:-:S04]  /*0340*/  ISETP.GE.U32.AND P1, PT, R5, 0x7f800000, PT ;  /* 0x7f8000000500780c */ /* 0x000fc80003f26070 */
[----:B------:R-:W-:-:S04]  /*0350*/  IADD3 R6, R6, -0x3f400000, RZ ;  /* 0xc0c0000006067810 */ /* 0x000fc80007ffe0ff */
[----:B------:R-:W-:-:S04]  /*0360*/  LOP3.LUT R6, R6, 0xff800000, RZ, 0xc0, !PT ;  /* 0xff80000006067812 */ /* 0x000fc800078ec0ff */
[----:B0-----:R-:W-:Y:S02]  /*0370*/  IADD3 R8, -R6, 0x40800000, RZ ;  /* 0x4080000006087810 */ /* 0x001fe40007ffe1ff */
[----:B------:R-:W-:Y:S02]  /*0380*/  IADD3 R7, R5, -R6, RZ ;  /* 0x8000000605077210 */ /* 0x000fe40007ffe0ff */
[----:B------:R-:W-:Y:S01]  /*0390*/  I2FP.F32.S32 R6, R6 ;  /* 0x0000000600067245 */ /* 0x000fe20000201400 */
[----:B------:R-:W-:-:S04]  /*03a0*/  FFMA.FTZ R8, R8, R11, -1 ;  /* 0xbf80000008087423 */ /* 0x000fc8000001000b */
[----:B------:R-:W-:Y:S01]  /*03b0*/  FADD R7, R7, R8 ;  /* 0x0000000807077221 */ /* 0x000fe20000000000 */
[----:B------:R-:W-:-:S03]  /*03c0*/  FMUL R6, R6, 1.1920928955078125e-07 ;  /* 0x3400000006067820 */ /* 0x000fc60000400000 */
[----:B------:R-:W-:-:S04]  /*03d0*/  FFMA.FTZ R8, R7, -R10, 0.10546888411045074463 ;  /* 0x3dd8001207087423 */ /* 0x000fc8000001080a */
[----:B------:R-:W-:-:S04]  /*03e0*/  FFMA.FTZ R8, R7, R8, -0.13229703903198242188 ;  /* 0xbe0778e007087423 */ /* 0x000fc80000010008 */
[----:B------:R-:W-:-:S04]  /*03f0*/  FFMA.FTZ R8, R7, R8, 0.14491446316242218018 ;  /* 0x3e14647507087423 */ /* 0x000fc80000010008 */
[----:B------:R-:W-:-:S04]  /*0400*/  FFMA.FTZ R8, R7, R8, -0.16641564667224884033 ;  /* 0xbe2a68dd07087423 */ /* 0x000fc80000010008 */
[----:B------:R-:W-:-:S04]  /*0410*/  FFMA.FTZ R8, R7, R8, 0.19988867640495300293 ;  /* 0x3e4caf9e07087423 */ /* 0x000fc80000010008 */
[----:B------:R-:W-:-:S04]  /*0420*/  FFMA.FTZ R8, R7, R8, -0.25000196695327758789 ;  /* 0xbe80004207087423 */ /* 0x000fc80000010008 */
[----:B------:R-:W-:-:S04]  /*0430*/  FFMA.FTZ R8, R7, R8, 0.33333510160446166992 ;  /* 0x3eaaaae607087423 */ /* 0x000fc80000010008 */
[----:B------:R-:W-:-:S04]  /*0440*/  FFMA.FTZ R8, R7, R8, -0.5 ;  /* 0xbf00000007087423 */ /* 0x000fc80000010008 */
[----:B------:R-:W-:-:S04]  /*0450*/  FMUL R8, R7, R8 ;  /* 0x0000000807087220 */ /* 0x000fc80000400000 */
[----:B------:R-:W-:-:S04]  /*0460*/  FFMA.FTZ R7, R7, R8, R7 ;  /* 0x0000000807077223 */ /* 0x000fc80000010007 */
[----:B------:R-:W-:Y:S01]  /*0470*/  FFMA.FTZ R7, R6, 0.69314718246459960938, R7 ;  /* 0x3f31721806077823 */ /* 0x000fe20000010007 */
[----:B------:R-:W-:Y:S06]  /*0480*/  @!P1 BRA `(.L_x_1) ;  /* 0x0000000000149947 */ /* 0x000fec0003800000 */
[C---:B------:R-:W-:Y:S02]  /*0490*/  ISETP.GE.AND P1, PT, R5.reuse, -0x407fffff, PT ;  /* 0xbf8000010500780c */ /* 0x040fe40003f26270 */
[----:B------:R-:W-:-:S11]  /*04a0*/  FSETP.NEU.AND P2, PT, R5, RZ, PT ;  /* 0x000000ff0500720b */ /* 0x000fd60003f4d000 */
[----:B------:R-:W-:-:S05]  /*04b0*/  @P1 MOV R0, 0x7f800000 ;  /* 0x7f80000000001802 */ /* 0x000fca0000000f00 */
[----:B------:R-:W-:-:S05]  /*04c0*/  @P1 FFMA.FTZ R7, R5, R0, +INF ;  /* 0x7f80000005071423 */ /* 0x000fca0000010000 */
[----:B------:R-:W-:-:S07]  /*04d0*/  FSEL R7, R7, -RZ, P2 ;  /* 0x800000ff07077208 */ /* 0x000fce0001000000 */
.L_x_1:
[----:B------:R-:W-:Y:S05]  /*04e0*/  BSYNC B0 ;  /* 0x0000000000007941 */ /* 0x000fea0003800000 */
.L_x_0:
[----:B------:R-:W-:Y:S01]  /*04f0*/  FSEL R11, R4, R7, P0 ;  /* 0x00000007040b7208 */ /* 0x000fe20000000000 */
[----:B------:R-:W-:Y:S01]  /*0500*/  BSSY B0, `(.L_x_2) ;  /* 0x0000016000007945 */ /* 0x000fe20003800000 */
[----:B------:R-:W-:-:S03]  /*0510*/  SHF.R.S32.HI R7, RZ, 0x1f, R2 ;  /* 0x0000001fff077819 */ /* 0x000fc60000011402 */
[----:B------:R-:W-:-:S05]  /*0520*/  FADD.FTZ R8, |R11|, -RZ ;  /* 0x800000ff0b087221 */ /* 0x000fca0000010200 */
[----:B------:R-:W-:-:S13]  /*0530*/  FSETP.GE.AND P0, PT, R8, 0.60000002384185791016, PT ;  /* 0x3f19999a0800780b */ /* 0x000fda0003f06000 */
[----:B------:R-:W-:Y:S05]  /*0540*/  @!P0 BRA `(.L_x_3) ;  /* 0x0000000000288947 */ /* 0x000fea0003800000 */
[C---:B------:R-:W-:Y:S01]  /*0550*/  FMUL R5, R8.reuse, 2.8853900432586669922 ;  /* 0x4038aa3b08057820 */ /* 0x040fe20000400000 */
[----:B------:R-:W-:Y:S01]  /*0560*/  HFMA2.MMA R9, -RZ, RZ, 1.875, 0 ;  /* 0x3f800000ff097435 */ /* 0x000fe200000001ff */
[----:B------:R-:W-:-:S04]  /*0570*/  FSETP.GE.AND P0, PT, R8, 9.010913848876953125, PT ;  /* 0x41102cb40800780b */ /* 0x000fc80003f06000 */
[----:B------:R-:W0:Y:S02]  /*0580*/  MUFU.EX2 R5, R5 ;  /* 0x0000000500057308 */ /* 0x000e240000000800 */
[----:B0-----:R-:W-:-:S06]  /*0590*/  FADD R6, R5, 1 ;  /* 0x3f80000005067421 */ /* 0x001fcc0000000000 */
[----:B------:R-:W0:Y:S02]  /*05a0*/  MUFU.RCP R6, R6 ;  /* 0x0000000600067308 */ /* 0x000e240000001000 */
[----:B0-----:R-:W-:-:S05]  /*05b0*/  FFMA.FTZ R0, R6, -2, R9 ;  /* 0xc000000006007823 */ /* 0x001fca0000010009 */
[----:B------:R-:W-:-:S04]  /*05c0*/  FSEL R0, R0, 1, !P0 ;  /* 0x3f80000000007808 */ /* 0x000fc80004000000 */
[----:B------:R-:W-:Y:S01]  /*05d0*/  LOP3.LUT R0, R0, 0x80000000, R11, 0xf8, !PT ;  /* 0x8000000000007812 */ /* 0x000fe200078ef80b */
[----:B------:R-:W-:Y:S06]  /*05e0*/  BRA `(.L_x_4) ;  /* 0x00000000001c7947 */ /* 0x000fec0003800000 */
.L_x_3:
[----:B------:R-:W-:Y:S01]  /*05f0*/  MOV R0, 0x3c80f082 ;  /* 0x3c80f08200007802 */ /* 0x000fe20000000f00 */
[----:B------:R-:W-:-:S04]  /*0600*/  FMUL R5, R11, R11 ;  /* 0x0000000b0b057220 */ /* 0x000fc80000400000 */
[----:B------:R-:W-:-:S04]  /*0610*/  FFMA.FTZ R0, R5, R0, -0.052303962409496307373 ;  /* 0xbd563cae05007423 */ /* 0x000fc80000010000 */
[----:B------:R-:W-:-:S04]  /*0620*/  FFMA.FTZ R0, R5, R0, 0.1331529766321182251 ;  /* 0x3e08594105007423 */ /* 0x000fc80000010000 */
[----:B------:R-:W-:-:S04]  /*0630*/  FFMA.FTZ R0, R5, R0, -0.33332768082618713379 ;  /* 0xbeaaa9ed05007423 */ /* 0x000fc80000010000 */
[----:B------:R-:W-:-:S04]  /*0640*/  FFMA.FTZ R0, R5, R0, RZ ;  /* 0x0000000005007223 */ /* 0x000fc800000100ff */
[----:B------:R-:W-:-:S07]  /*0650*/  FFMA.FTZ R0, R11, R0, R11 ;  /* 0x000000000b007223 */ /* 0x000fce000001000b */
.L_x_4:
[----:B------:R-:W-:Y:S05]  /*0660*/  BSYNC B0 ;  /* 0x0000000000007941 */ /* 0x000fea0003800000 */
.L_x_2:
[----:B------:R-:W-:Y:S01]  /*0670*/  ULDC.64 UR6, c[0x0][0x210] ;  /* 0x0000840000067ab9 */ /* 0x000fe20000000a00 */
[----:B-----5:R-:W-:Y:S01]  /*0680*/  FFMA R3, R4, R0, R3 ;  /* 0x0000000004037223 */ /* 0x020fe20000000003 */
[----:B------:R-:W-:-:S04]  /*0690*/  LEA R6, P0, R2, UR6, 0x2 ;  /* 0x0000000602067c11 */ /* 0x000fc8000f8010ff */
[----:B------:R-:W-:-:S05]  /*06a0*/  LEA.HI.X R7, R2, UR7, R7, 0x2, P0 ;  /* 0x0000000702077c11 */ /* 0x000fca00080f1407 */
[----:B------:R-:W-:Y:S01]  /*06b0*/  STG.E desc[UR4][R6.64], R3 ;  /* 0x0000000306007986 */ /* 0x000fe2000c101904 */
[----:B------:R-:W-:Y:S05]  /*06c0*/  EXIT ;  /* 0x000000000000794d */ /* 0x000fea0003800000 */
.L_x_5:
[----:B------:R-:W-:-:S00]  /*06d0*/  BRA `(.L_x_5) ;  /* 0xfffffffc00fc7947 */ /* 0x000fc0000383ffff */
[----:B------:R-:W-:-:S00]  /*06e0*/  NOP ;  /* 0x0000000000007918 */ /* 0x000fc00000000000 */
        /* <DEDUP_REMOVED lines=9> */
.L_x_6:


//--------------------- .nv.global.init           --------------------------
	.section	.nv.global.init,"aw",@progbits
.nv.global.init:
	.type		_$_str,@object
	.size		_$_str,(_$_str_$_2 - _$_str)
_$_str:
        /*0000*/ 	.byte	0x5f, 0x5f, 0x43, 0x55, 0x44, 0x41, 0x5f, 0x46, 0x54, 0x5a, 0x00
	.type		_$_str_$_2,@object
	.size		_$_str_$_2,(.L_1 - _$_str_$_2)
_$_str_$_2:
        /*000b*/ 	.byte	0x5f, 0x5f, 0x43, 0x55, 0x44, 0x41, 0x5f, 0x50, 0x52, 0x45, 0x43, 0x5f, 0x53, 0x51, 0x52, 0x54
        /*001b*/ 	.byte	0x00
.L_1:


//--------------------- .nv.constant0.triton_poi_fused__native_batch_norm_legit_no_training_add_mul_softplus_tanh_32 --------------------------
	.section	.nv.constant0.triton_poi_fused__native_batch_norm_legit_no_training_add_mul_softplus_tanh_32,"a",@progbits
	.sectionflags	@""
	.align	4
.nv.constant0.triton_poi_fused__native_batch_norm_legit_no_training_add_mul_softplus_tanh_32:
	.zero		588
